//
// Generated by NVIDIA NVVM Compiler
//
// Compiler Build ID: CL-36424714
// Cuda compilation tools, release 13.0, V13.0.88
// Based on NVVM 20.0.0
//

.version 9.0
.target sm_100
.address_size 64

	// .globl	_Z9layerNormPfPKfffffi

.visible .entry _Z9layerNormPfPKfffffi(
	.param .u64 .ptr .align 1 _Z9layerNormPfPKfffffi_param_0,
	.param .u64 .ptr .align 1 _Z9layerNormPfPKfffffi_param_1,
	.param .f32 _Z9layerNormPfPKfffffi_param_2,
	.param .f32 _Z9layerNormPfPKfffffi_param_3,
	.param .f32 _Z9layerNormPfPKfffffi_param_4,
	.param .f32 _Z9layerNormPfPKfffffi_param_5,
	.param .u32 _Z9layerNormPfPKfffffi_param_6
)
{
	.reg .pred 	%p<2>;
	.reg .b32 	%r<6>;
	.reg .b32 	%f<12>;
	.reg .b64 	%rd<8>;

	ld.param.u64 	%rd1, [_Z9layerNormPfPKfffffi_param_0];
	ld.param.u64 	%rd2, [_Z9layerNormPfPKfffffi_param_1];
	ld.param.f32 	%f1, [_Z9layerNormPfPKfffffi_param_2];
	ld.param.f32 	%f2, [_Z9layerNormPfPKfffffi_param_3];
	ld.param.f32 	%f3, [_Z9layerNormPfPKfffffi_param_4];
	ld.param.f32 	%f4, [_Z9layerNormPfPKfffffi_param_5];
	ld.param.u32 	%r2, [_Z9layerNormPfPKfffffi_param_6];
	mov.u32 	%r3, %ctaid.x;
	mov.u32 	%r4, %ntid.x;
	mov.u32 	%r5, %tid.x;
	mad.lo.s32 	%r1, %r3, %r4, %r5;
	setp.ge.s32 	%p1, %r1, %r2;
	@%p1 bra 	$L__BB0_2;
	cvta.to.global.u64 	%rd3, %rd2;
	cvta.to.global.u64 	%rd4, %rd1;
	add.f32 	%f5, %f2, 0f3727C5AC;
	sqrt.rn.f32 	%f6, %f5;
	rcp.rn.f32 	%f7, %f6;
	mul.wide.s32 	%rd5, %r1, 4;
	add.s64 	%rd6, %rd3, %rd5;
	ld.global.f32 	%f8, [%rd6];
	sub.f32 	%f9, %f8, %f1;
	mul.f32 	%f10, %f7, %f9;
	fma.rn.f32 	%f11, %f3, %f10, %f4;
	add.s64 	%rd7, %rd4, %rd5;
	st.global.f32 	[%rd7], %f11;
$L__BB0_2:
	ret;

}


// ===== COMPILED SASS (sm_100) =====

	.target	sm_100

	.elftype	@"ET_EXEC"


//--------------------- .note.nv.tkinfo           --------------------------
	.section	.note.nv.tkinfo,"",@"SHT_NOTE"
	.sectionflags	@"SHF_NOTE_NV_TKINFO"
	.tkinfo
        /*0018*/ 	.word	0x00000002
        /*0030*/ 	.string	""
        /*0030*/ 	.string	"ptxas"
        /*0030*/ 	.string	"Cuda compilation tools, release 13.0, V13.0.88"
        /*0030*/ 	.string	"Build cuda_13.0.r13.0/compiler.36424714_0"
        /*0030*/ 	.string	"-arch sm_100 -m 64 "



//--------------------- .note.nv.cuinfo           --------------------------
	.section	.note.nv.cuinfo,"",@"SHT_NOTE"
	.sectionflags	@"SHF_NOTE_NV_CUINFO"
        /*0018*/ 	.short	0x0002
        /*001a*/ 	.short	0x0064
        /*001c*/ 	.short	0x0082
	.zero		2


//--------------------- .nv.info                  --------------------------
	.section	.nv.info,"",@"SHT_CUDA_INFO"
	.align	4


	//----- nvinfo : EIATTR_REGCOUNT
	.align		4
        /*0000*/ 	.byte	0x04, 0x2f
        /*0002*/ 	.short	(.L_1 - .L_0)
	.align		4
.L_0:
        /*0004*/ 	.word	index@(_Z9layerNormPfPKfffffi)
        /*0008*/ 	.word	0x0000000e


	//----- nvinfo : EIATTR_FRAME_SIZE
	.align		4
.L_1:
        /*000c*/ 	.byte	0x04, 0x11
        /*000e*/ 	.short	(.L_3 - .L_2)
	.align		4
.L_2:
        /*0010*/ 	.word	index@($__internal_1_$__cuda_sm20_sqrt_rn_f32_slowpath)
        /*0014*/ 	.word	0x00000000


	//----- nvinfo : EIATTR_FRAME_SIZE
	.align		4
.L_3:
        /*0018*/ 	.byte	0x04, 0x11
        /*001a*/ 	.short	(.L_5 - .L_4)
	.align		4
.L_4:
        /*001c*/ 	.word	index@($__internal_0_$__cuda_sm20_rcp_rn_f32_slowpath)
        /*0020*/ 	.word	0x00000000


	//----- nvinfo : EIATTR_FRAME_SIZE
	.align		4
.L_5:
        /*0024*/ 	.byte	0x04, 0x11
        /*0026*/ 	.short	(.L_7 - .L_6)
	.align		4
.L_6:
        /*0028*/ 	.word	index@(_Z9layerNormPfPKfffffi)
        /*002c*/ 	.word	0x00000000


	//----- nvinfo : EIATTR_MIN_STACK_SIZE
	.align		4
.L_7:
        /*0030*/ 	.byte	0x04, 0x12
        /*0032*/ 	.short	(.L_9 - .L_8)
	.align		4
.L_8:
        /*0034*/ 	.word	index@(_Z9layerNormPfPKfffffi)
        /*0038*/ 	.word	0x00000000
.L_9:


//--------------------- .nv.compat                --------------------------
	.section	.nv.compat,"",@"SHT_CUDA_COMPAT_INFO"
	.align	4
        /*0000*/ 	.byte	0x02, 0x09, 0x00, 0x00, 0x02, 0x02, 0x01, 0x00, 0x02, 0x05, 0x05, 0x00, 0x03, 0x07, 0x01, 0x01
        /*0010*/ 	.byte	0x02, 0x03, 0x00, 0x00, 0x02, 0x06, 0x01, 0x00, 0x04, 0x0b, 0x08, 0x00, 0x01, 0x00, 0x00, 0x00
        /*0020*/ 	.byte	0x00, 0x00, 0x00, 0x00


//--------------------- .nv.info._Z9layerNormPfPKfffffi --------------------------
	.section	.nv.info._Z9layerNormPfPKfffffi,"",@"SHT_CUDA_INFO"
	.sectionflags	@""
	.align	4


	//----- nvinfo : EIATTR_CUDA_API_VERSION
	.align		4
        /*0000*/ 	.byte	0x04, 0x37
        /*0002*/ 	.short	(.L_11 - .L_10)
.L_10:
        /*0004*/ 	.word	0x00000082


	//----- nvinfo : EIATTR_KPARAM_INFO
	.align		4
.L_11:
        /*0008*/ 	.byte	0x04, 0x17
        /*000a*/ 	.short	(.L_13 - .L_12)
.L_12:
        /*000c*/ 	.word	0x00000000
        /*0010*/ 	.short	0x0006
        /*0012*/ 	.short	0x0020
        /*0014*/ 	.byte	0x00, 0xf0, 0x11, 0x00


	//----- nvinfo : EIATTR_KPARAM_INFO
	.align		4
.L_13:
        /*0018*/ 	.byte	0x04, 0x17
        /*001a*/ 	.short	(.L_15 - .L_14)
.L_14:
        /*001c*/ 	.word	0x00000000
        /*0020*/ 	.short	0x0005
        /*0022*/ 	.short	0x001c
        /*0024*/ 	.byte	0x00, 0xf0, 0x11, 0x00


	//----- nvinfo : EIATTR_KPARAM_INFO
	.align		4
.L_15:
        /*0028*/ 	.byte	0x04, 0x17
        /*002a*/ 	.short	(.L_17 - .L_16)
.L_16:
        /*002c*/ 	.word	0x00000000
        /*0030*/ 	.short	0x0004
        /*0032*/ 	.short	0x0018
        /*0034*/ 	.byte	0x00, 0xf0, 0x11, 0x00


	//----- nvinfo : EIATTR_KPARAM_INFO
	.align		4
.L_17:
        /*0038*/ 	.byte	0x04, 0x17
        /*003a*/ 	.short	(.L_19 - .L_18)
.L_18:
        /*003c*/ 	.word	0x00000000
        /*0040*/ 	.short	0x0003
        /*0042*/ 	.short	0x0014
        /*0044*/ 	.byte	0x00, 0xf0, 0x11, 0x00


	//----- nvinfo : EIATTR_KPARAM_INFO
	.align		4
.L_19:
        /*0048*/ 	.byte	0x04, 0x17
        /*004a*/ 	.short	(.L_21 - .L_20)
.L_20:
        /*004c*/ 	.word	0x00000000
        /*0050*/ 	.short	0x0002
        /*0052*/ 	.short	0x0010
        /*0054*/ 	.byte	0x00, 0xf0, 0x11, 0x00


	//----- nvinfo : EIATTR_KPARAM_INFO
	.align		4
.L_21:
        /*0058*/ 	.byte	0x04, 0x17
        /*005a*/ 	.short	(.L_23 - .L_22)
.L_22:
        /*005c*/ 	.word	0x00000000
        /*0060*/ 	.short	0x0001
        /*0062*/ 	.short	0x0008
        /*0064*/ 	.byte	0x00, 0xf5, 0x21, 0x00


	//----- nvinfo : EIATTR_KPARAM_INFO
	.align		4
.L_23:
        /*0068*/ 	.byte	0x04, 0x17
        /*006a*/ 	.short	(.L_25 - .L_24)
.L_24:
        /*006c*/ 	.word	0x00000000
        /*0070*/ 	.short	0x0000
        /*0072*/ 	.short	0x0000
        /*0074*/ 	.byte	0x00, 0xf5, 0x21, 0x00


	//----- nvinfo : EIATTR_SPARSE_MMA_MASK
	.align		4
.L_25:
        /*0078*/ 	.byte	0x03, 0x50
        /*007a*/ 	.short	0x0000


	//----- nvinfo : EIATTR_MAXREG_COUNT
	.align		4
        /*007c*/ 	.byte	0x03, 0x1b
        /*007e*/ 	.short	0x00ff


	//----- nvinfo : EIATTR_MERCURY_ISA_VERSION
	.align		4
        /*0080*/ 	.byte	0x03, 0x5f
        /*0082*/ 	.short	0x0101


	//----- nvinfo : EIATTR_VRC_CTA_INIT_COUNT
	.align		4
        /*0084*/ 	.byte	0x02, 0x4a
	.zero		1
	.zero		1


	//----- nvinfo : EIATTR_EXIT_INSTR_OFFSETS
	.align		4
        /*0088*/ 	.byte	0x04, 0x1c
        /*008a*/ 	.short	(.L_27 - .L_26)


	//   ....[0]....
.L_26:
        /*008c*/ 	.word	0x00000070


	//   ....[1]....
        /*0090*/ 	.word	0x000002d0


	//----- nvinfo : EIATTR_CRS_STACK_SIZE
	.align		4
.L_27:
        /*0094*/ 	.byte	0x04, 0x1e
        /*0096*/ 	.short	(.L_29 - .L_28)
.L_28:
        /*0098*/ 	.word	0x00000000


	//----- nvinfo : EIATTR_CBANK_PARAM_SIZE
	.align		4
.L_29:
        /*009c*/ 	.byte	0x03, 0x19
        /*009e*/ 	.short	0x0024


	//----- nvinfo : EIATTR_PARAM_CBANK
	.align		4
        /*00a0*/ 	.byte	0x04, 0x0a
        /*00a2*/ 	.short	(.L_31 - .L_30)
	.align		4
.L_30:
        /*00a4*/ 	.word	index@(.nv.constant0._Z9layerNormPfPKfffffi)
        /*00a8*/ 	.short	0x0380
        /*00aa*/ 	.short	0x0024


	//----- nvinfo : EIATTR_SW_WAR
	.align		4
.L_31:
        /*00ac*/ 	.byte	0x04, 0x36
        /*00ae*/ 	.short	(.L_33 - .L_32)
.L_32:
        /*00b0*/ 	.word	0x00000008
.L_33:


//--------------------- .nv.callgraph             --------------------------
	.section	.nv.callgraph,"",@"SHT_CUDA_CALLGRAPH"
	.align	4
	.sectionentsize	8
	.align		4
        /*0000*/ 	.word	0x00000000
	.align		4
        /*0004*/ 	.word	0xffffffff
	.align		4
        /*0008*/ 	.word	0x00000000
	.align		4
        /*000c*/ 	.word	0xfffffffe
	.align		4
        /*0010*/ 	.word	0x00000000
	.align		4
        /*0014*/ 	.word	0xfffffffd
	.align		4
        /*0018*/ 	.word	0x00000000
	.align		4
        /*001c*/ 	.word	0xfffffffc


//--------------------- .text._Z9layerNormPfPKfffffi --------------------------
	.section	.text._Z9layerNormPfPKfffffi,"ax",@progbits
	.align	128
        .global         _Z9layerNormPfPKfffffi
        .type           _Z9layerNormPfPKfffffi,@function
        .size           _Z9layerNormPfPKfffffi,(.L_x_10 - _Z9layerNormPfPKfffffi)
        .other          _Z9layerNormPfPKfffffi,@"STO_CUDA_ENTRY STV_DEFAULT"
_Z9layerNormPfPKfffffi:
.text._Z9layerNormPfPKfffffi:
[----:B------:R-:W-:Y:S01]  /*0000*/  LDC R1, c[0x0][0x37c] ;  /* 0x0000df00ff017b82 */ /* 0x000fe20000000800 */
[----:B------:R-:W0:Y:S07]  /*0010*/  S2R R3, SR_TID.X ;  /* 0x0000000000037919 */ /* 0x000e2e0000002100 */
[----:B------:R-:W0:Y:S01]  /*0020*/  S2UR UR4, SR_CTAID.X ;  /* 0x00000000000479c3 */ /* 0x000e220000002500 */
[----:B------:R-:W1:Y:S07]  /*0030*/  LDCU UR5, c[0x0][0x3a0] ;  /* 0x00007400ff0577ac */ /* 0x000e6e0008000800 */
[----:B------:R-:W0:Y:S02]  /*0040*/  LDC R2, c[0x0][0x360] ;  /* 0x0000d800ff027b82 */ /* 0x000e240000000800 */
[----:B0-----:R-:W-:-:S05]  /*0050*/  IMAD R2, R2, UR4, R3 ;  /* 0x0000000402027c24 */ /* 0x001fca000f8e0203 */
[----:B-1----:R-:W-:-:S13]  /*0060*/  ISETP.GE.AND P0, PT, R2, UR5, PT ;  /* 0x0000000502007c0c */ /* 0x002fda000bf06270 */
[----:B------:R-:W-:Y:S05]  /*0070*/  @P0 EXIT ;  /* 0x000000000000094d */ /* 0x000fea0003800000 */
[----:B------:R-:W0:Y:S02]  /*0080*/  LDC R0, c[0x0][0x394] ;  /* 0x0000e500ff007b82 */ /* 0x000e240000000800 */
[----:B0-----:R-:W-:-:S04]  /*0090*/  FADD R0, R0, 9.9999997473787516356e-06 ;  /* 0x3727c5ac00007421 */ /* 0x001fc80000000000 */
[----:B------:R-:W-:Y:S01]  /*00a0*/  VIADD R4, R0, 0xf3000000 ;  /* 0xf300000000047836 */ /* 0x000fe20000000000 */
[----:B------:R0:W1:Y:S04]  /*00b0*/  MUFU.RSQ R3, R0 ;  /* 0x0000000000037308 */ /* 0x0000680000001400 */
[----:B------:R-:W-:-:S13]  /*00c0*/  ISETP.GT.U32.AND P0, PT, R4, 0x727fffff, PT ;  /* 0x727fffff0400780c */ /* 0x000fda0003f04070 */
[----:B01----:R-:W-:Y:S05]  /*00d0*/  @!P0 BRA `(.L_x_0) ;  /* 0x0000000000108947 */ /* 0x003fea0003800000 */
[----:B------:R-:W-:-:S07]  /*00e0*/  MOV R6, 0x100 ;  /* 0x0000010000067802 */ /* 0x000fce0000000f00 */
[----:B------:R-:W-:Y:S05]  /*00f0*/  CALL.REL.NOINC `($__internal_1_$__cuda_sm20_sqrt_rn_f32_slowpath) ;  /* 0x0000000400447944 */ /* 0x000fea0003c00000 */
[----:B------:R-:W-:Y:S01]  /*0100*/  IMAD.MOV.U32 R0, RZ, RZ, R3 ;  /* 0x000000ffff007224 */ /* 0x000fe200078e0003 */
[----:B------:R-:W-:Y:S06]  /*0110*/  BRA `(.L_x_1) ;  /* 0x0000000000107947 */ /* 0x000fec0003800000 */
.L_x_0:
[----:B------:R-:W-:Y:S01]  /*0120*/  FMUL.FTZ R5, R0, R3 ;  /* 0x0000000300057220 */ /* 0x000fe20000410000 */
[----:B------:R-:W-:-:S03]  /*0130*/  FMUL.FTZ R3, R3, 0.5 ;  /* 0x3f00000003037820 */ /* 0x000fc60000410000 */
[----:B------:R-:W-:-:S04]  /*0140*/  FFMA R0, -R5, R5, R0 ;  /* 0x0000000505007223 */ /* 0x000fc80000000100 */
[----:B------:R-:W-:-:S07]  /*0150*/  FFMA R0, R0, R3, R5 ;  /* 0x0000000300007223 */ /* 0x000fce0000000005 */
.L_x_1:
[----:B------:R-:W-:Y:S01]  /*0160*/  IADD3 R3, PT, PT, R0, 0x1800000, RZ ;  /* 0x0180000000037810 */ /* 0x000fe20007ffe0ff */
[----:B------:R-:W0:Y:S03]  /*0170*/  LDCU.64 UR4, c[0x0][0x358] ;  /* 0x00006b00ff0477ac */ /* 0x000e260008000a00 */
[----:B------:R-:W-:-:S04]  /*0180*/  LOP3.LUT R3, R3, 0x7f800000, RZ, 0xc0, !PT ;  /* 0x7f80000003037812 */ /* 0x000fc800078ec0ff */
[----:B------:R-:W-:-:S13]  /*0190*/  ISETP.GT.U32.AND P0, PT, R3, 0x1ffffff, PT ;  /* 0x01ffffff0300780c */ /* 0x000fda0003f04070 */
[----:B0-----:R-:W-:Y:S05]  /*01a0*/  @P0 BRA `(.L_x_2) ;  /* 0x00000000000c0947 */ /* 0x001fea0003800000 */
[----:B------:R-:W-:-:S07]  /*01b0*/  MOV R4, 0x1d0 ;  /* 0x000001d000047802 */ /* 0x000fce0000000f00 */
[----:B------:R-:W-:Y:S05]  /*01c0*/  CALL.REL.NOINC `($__internal_0_$__cuda_sm20_rcp_rn_f32_slowpath) ;  /* 0x0000000000447944 */ /* 0x000fea0003c00000 */
[----:B------:R-:W-:Y:S05]  /*01d0*/  BRA `(.L_x_3) ;  /* 0x0000000000107947 */ /* 0x000fea0003800000 */
.L_x_2:
[----:B------:R-:W0:Y:S02]  /*01e0*/  MUFU.RCP R3, R0 ;  /* 0x0000000000037308 */ /* 0x000e240000001000 */
[----:B0-----:R-:W-:-:S04]  /*01f0*/  FFMA R4, R3, R0, -1 ;  /* 0xbf80000003047423 */ /* 0x001fc80000000000 */
[----:B------:R-:W-:-:S04]  /*0200*/  FADD.FTZ R4, -R4, -RZ ;  /* 0x800000ff04047221 */ /* 0x000fc80000010100 */
[----:B------:R-:W-:-:S07]  /*0210*/  FFMA R3, R3, R4, R3 ;  /* 0x0000000403037223 */ /* 0x000fce0000000003 */
.L_x_3:
[----:B------:R-:W0:Y:S01]  /*0220*/  LDC.64 R4, c[0x0][0x388] ;  /* 0x0000e200ff047b82 */ /* 0x000e220000000a00 */
[----:B------:R-:W1:Y:S07]  /*0230*/  LDCU UR6, c[0x0][0x390] ;  /* 0x00007200ff0677ac */ /* 0x000e6e0008000800 */
[----:B------:R-:W2:Y:S08]  /*0240*/  LDC.64 R6, c[0x0][0x380] ;  /* 0x0000e000ff067b82 */ /* 0x000eb00000000a00 */
[----:B------:R-:W3:Y:S01]  /*0250*/  LDC.64 R8, c[0x0][0x398] ;  /* 0x0000e600ff087b82 */ /* 0x000ee20000000a00 */
[----:B0-----:R-:W-:-:S06]  /*0260*/  IMAD.WIDE R4, R2, 0x4, R4 ;  /* 0x0000000402047825 */ /* 0x001fcc00078e0204 */
[----:B------:R-:W1:Y:S02]  /*0270*/  LDG.E R4, desc[UR4][R4.64] ;  /* 0x0000000404047981 */ /* 0x000e64000c1e1900 */
[----:B-1----:R-:W-:-:S04]  /*0280*/  FADD R0, R4, -UR6 ;  /* 0x8000000604007e21 */ /* 0x002fc80008000000 */
[----:B------:R-:W-:Y:S01]  /*0290*/  FMUL R0, R0, R3 ;  /* 0x0000000300007220 */ /* 0x000fe20000400000 */
[----:B--2---:R-:W-:-:S04]  /*02a0*/  IMAD.WIDE R2, R2, 0x4, R6 ;  /* 0x0000000402027825 */ /* 0x004fc800078e0206 */
[----:B---3--:R-:W-:-:S05]  /*02b0*/  FFMA R7, R0, R8, R9 ;  /* 0x0000000800077223 */ /* 0x008fca0000000009 */
[----:B------:R-:W-:Y:S01]  /*02c0*/  STG.E desc[UR4][R2.64], R7 ;  /* 0x0000000702007986 */ /* 0x000fe2000c101904 */
[----:B------:R-:W-:Y:S05]  /*02d0*/  EXIT ;  /* 0x000000000000794d */ /* 0x000fea0003800000 */
        .weak           $__internal_0_$__cuda_sm20_rcp_rn_f32_slowpath
        .type           $__internal_0_$__cuda_sm20_rcp_rn_f32_slowpath,@function
        .size           $__internal_0_$__cuda_sm20_rcp_rn_f32_slowpath,($__internal_1_$__cuda_sm20_sqrt_rn_f32_slowpath - $__internal_0_$__cuda_sm20_rcp_rn_f32_slowpath)
$__internal_0_$__cuda_sm20_rcp_rn_f32_slowpath:
[----:B------:R-:W-:-:S05]  /*02e0*/  IMAD.SHL.U32 R3, R0, 0x2, RZ ;  /* 0x0000000200037824 */ /* 0x000fca00078e00ff */
[----:B------:R-:W-:-:S04]  /*02f0*/  SHF.R.U32.HI R9, RZ, 0x18, R3 ;  /* 0x00000018ff097819 */ /* 0x000fc80000011603 */
[----:B------:R-:W-:-:S13]  /*0300*/  ISETP.NE.U32.AND P0, PT, R9, RZ, PT ;  /* 0x000000ff0900720c */ /* 0x000fda0003f05070 */
[----:B------:R-:W-:Y:S05]  /*0310*/  @P0 BRA `(.L_x_4) ;  /* 0x00000000002c0947 */ /* 0x000fea0003800000 */
[----:B------:R-:W-:-:S04]  /*0320*/  SHF.L.U32 R3, R0, 0x1, RZ ;  /* 0x0000000100037819 */ /* 0x000fc800000006ff */
[----:B------:R-:W-:-:S13]  /*0330*/  ISETP.NE.AND P0, PT, R3, RZ, PT ;  /* 0x000000ff0300720c */ /* 0x000fda0003f05270 */
[----:B------:R2:W3:Y:S01]  /*0340*/  @!P0 MUFU.RCP R3, R0 ;  /* 0x0000000000038308 */ /* 0x0004e20000001000 */
[----:B------:R-:W-:Y:S05]  /*0350*/  @!P0 BRA `(.L_x_5) ;  /* 0x0000000000a48947 */ /* 0x000fea0003800000 */
[----:B------:R-:W-:-:S04]  /*0360*/  FFMA R5, R0, 1.84467440737095516160e+19, RZ ;  /* 0x5f80000000057823 */ /* 0x000fc800000000ff */
[----:B--2---:R-:W3:Y:S02]  /*0370*/  MUFU.RCP R0, R5 ;  /* 0x0000000500007308 */ /* 0x004ee40000001000 */
[----:B---3--:R-:W-:-:S04]  /*0380*/  FFMA R3, R5, R0, -1 ;  /* 0xbf80000005037423 */ /* 0x008fc80000000000 */
[----:B------:R-:W-:-:S04]  /*0390*/  FADD.FTZ R3, -R3, -RZ ;  /* 0x800000ff03037221 */ /* 0x000fc80000010100 */
[----:B------:R-:W-:-:S04]  /*03a0*/  FFMA R0, R0, R3, R0 ;  /* 0x0000000300007223 */ /* 0x000fc80000000000 */
[----:B------:R-:W-:Y:S01]  /*03b0*/  FFMA R3, R0, 1.84467440737095516160e+19, RZ ;  /* 0x5f80000000037823 */ /* 0x000fe200000000ff */
[----:B------:R-:W-:Y:S06]  /*03c0*/  BRA `(.L_x_5) ;  /* 0x0000000000887947 */ /* 0x000fec0003800000 */
.L_x_4:
[----:B------:R-:W-:-:S05]  /*03d0*/  VIADD R11, R9, 0xffffff03 ;  /* 0xffffff03090b7836 */ /* 0x000fca0000000000 */
[----:B------:R-:W-:-:S13]  /*03e0*/  ISETP.GT.U32.AND P0, PT, R11, 0x1, PT ;  /* 0x000000010b00780c */ /* 0x000fda0003f04070 */
[----:B------:R-:W-:Y:S05]  /*03f0*/  @P0 BRA `(.L_x_6) ;  /* 0x0000000000780947 */ /* 0x000fea0003800000 */
[----:B------:R-:W-:Y:S01]  /*0400*/  LOP3.LUT R3, R0, 0x7fffff, RZ, 0xc0, !PT ;  /* 0x007fffff00037812 */ /* 0x000fe200078ec0ff */
[----:B------:R-:W-:-:S03]  /*0410*/  HFMA2 R8, -RZ, RZ, 0, 1.78813934326171875e-07 ;  /* 0x00000003ff087431 */ /* 0x000fc600000001ff */
[----:B------:R-:W-:-:S04]  /*0420*/  LOP3.LUT R3, R3, 0x3f800000, RZ, 0xfc, !PT ;  /* 0x3f80000003037812 */ /* 0x000fc800078efcff */
[----:B------:R-:W0:Y:S01]  /*0430*/  MUFU.RCP R6, R3 ;  /* 0x0000000300067308 */ /* 0x000e220000001000 */
[----:B------:R-:W-:Y:S01]  /*0440*/  SHF.L.U32 R8, R8, R11, RZ ;  /* 0x0000000b08087219 */ /* 0x000fe200000006ff */
[----:B0-----:R-:W-:-:S04]  /*0450*/  FFMA R5, R3, R6, -1 ;  /* 0xbf80000003057423 */ /* 0x001fc80000000006 */
[----:B------:R-:W-:-:S04]  /*0460*/  FADD.FTZ R5, -R5, -RZ ;  /* 0x800000ff05057221 */ /* 0x000fc80000010100 */
[CCC-:B------:R-:W-:Y:S01]  /*0470*/  FFMA.RM R7, R6.reuse, R5.reuse, R6.reuse ;  /* 0x0000000506077223 */ /* 0x1c0fe20000004006 */
[----:B------:R-:W-:-:S04]  /*0480*/  FFMA.RP R6, R6, R5, R6 ;  /* 0x0000000506067223 */ /* 0x000fc80000008006 */
[C---:B------:R-:W-:Y:S02]  /*0490*/  LOP3.LUT R5, R7.reuse, 0x7fffff, RZ, 0xc0, !PT ;  /* 0x007fffff07057812 */ /* 0x040fe400078ec0ff */
[----:B------:R-:W-:Y:S02]  /*04a0*/  FSETP.NEU.FTZ.AND P0, PT, R7, R6, PT ;  /* 0x000000060700720b */ /* 0x000fe40003f1d000 */
[----:B------:R-:W-:Y:S02]  /*04b0*/  LOP3.LUT R5, R5, 0x800000, RZ, 0xfc, !PT ;  /* 0x0080000005057812 */ /* 0x000fe400078efcff */
[----:B------:R-:W-:Y:S02]  /*04c0*/  SEL R6, RZ, 0xffffffff, !P0 ;  /* 0xffffffffff067807 */ /* 0x000fe40004000000 */
[----:B------:R-:W-:-:S03]  /*04d0*/  LOP3.LUT R8, R8, R5, RZ, 0xc0, !PT ;  /* 0x0000000508087212 */ /* 0x000fc600078ec0ff */
[----:B------:R-:W-:Y:S01]  /*04e0*/  IMAD.MOV R6, RZ, RZ, -R6 ;  /* 0x000000ffff067224 */ /* 0x000fe200078e0a06 */
[----:B------:R-:W-:-:S04]  /*04f0*/  SHF.R.U32.HI R8, RZ, R11, R8 ;  /* 0x0000000bff087219 */ /* 0x000fc80000011608 */
[----:B------:R-:W-:Y:S01]  /*0500*/  LOP3.LUT P1, RZ, R6, R11, R5, 0xf8, !PT ;  /* 0x0000000b06ff7212 */ /* 0x000fe2000782f805 */
[----:B------:R-:W-:Y:S01]  /*0510*/  VIADD R6, R9, 0xffffff04 ;  /* 0xffffff0409067836 */ /* 0x000fe20000000000 */
[C---:B------:R-:W-:Y:S02]  /*0520*/  LOP3.LUT P0, RZ, R8.reuse, 0x1, RZ, 0xc0, !PT ;  /* 0x0000000108ff7812 */ /* 0x040fe4000780c0ff */
[----:B------:R-:W-:-:S04]  /*0530*/  LOP3.LUT P2, RZ, R8, 0x2, RZ, 0xc0, !PT ;  /* 0x0000000208ff7812 */ /* 0x000fc8000784c0ff */
[----:B------:R-:W-:Y:S02]  /*0540*/  PLOP3.LUT P0, PT, P0, P1, P2, 0xe0, 0x0 ;  /* 0x000000000000781c */ /* 0x000fe40000703c20 */
[----:B------:R-:W-:Y:S02]  /*0550*/  LOP3.LUT P1, RZ, R0, 0x7fffff, RZ, 0xc0, !PT ;  /* 0x007fffff00ff7812 */ /* 0x000fe4000782c0ff */
[----:B------:R-:W-:-:S04]  /*0560*/  SEL R3, RZ, 0x1, !P0 ;  /* 0x00000001ff037807 */ /* 0x000fc80004000000 */
[----:B------:R-:W-:-:S04]  /*0570*/  IADD3 R3, PT, PT, -R3, RZ, RZ ;  /* 0x000000ff03037210 */ /* 0x000fc80007ffe1ff */
[----:B------:R-:W-:Y:S02]  /*0580*/  ISETP.GE.AND P0, PT, R3, RZ, PT ;  /* 0x000000ff0300720c */ /* 0x000fe40003f06270 */
[----:B------:R-:W-:-:S11]  /*0590*/  SHF.R.U32.HI R3, RZ, R6, R5 ;  /* 0x00000006ff037219 */ /* 0x000fd60000011605 */
[----:B------:R-:W-:-:S05]  /*05a0*/  @!P0 IADD3 R3, PT, PT, R3, 0x1, RZ ;  /* 0x0000000103038810 */ /* 0x000fca0007ffe0ff */
[----:B------:R-:W-:-:S05]  /*05b0*/  @!P1 IMAD.SHL.U32 R3, R3, 0x2, RZ ;  /* 0x0000000203039824 */ /* 0x000fca00078e00ff */
[----:B------:R-:W-:Y:S01]  /*05c0*/  LOP3.LUT R3, R3, 0x80000000, R0, 0xf8, !PT ;  /* 0x8000000003037812 */ /* 0x000fe200078ef800 */
[----:B------:R-:W-:Y:S06]  /*05d0*/  BRA `(.L_x_5) ;  /* 0x0000000000047947 */ /* 0x000fec0003800000 */
.L_x_6:
[----:B------:R0:W1:Y:S02]  /*05e0*/  MUFU.RCP R3, R0 ;  /* 0x0000000000037308 */ /* 0x0000640000001000 */
.L_x_5:
[----:B------:R-:W-:-:S04]  /*05f0*/  MOV R5, 0x0 ;  /* 0x0000000000057802 */ /* 0x000fc80000000f00 */
[----:B0123--:R-:W-:Y:S05]  /*0600*/  RET.REL.NODEC R4 `(_Z9layerNormPfPKfffffi) ;  /* 0xfffffff8047c7950 */ /* 0x00ffea0003c3ffff */
        .weak           $__internal_1_$__cuda_sm20_sqrt_rn_f32_slowpath
        .type           $__internal_1_$__cuda_sm20_sqrt_rn_f32_slowpath,@function
        .size           $__internal_1_$__cuda_sm20_sqrt_rn_f32_slowpath,(.L_x_10 - $__internal_1_$__cuda_sm20_sqrt_rn_f32_slowpath)
$__internal_1_$__cuda_sm20_sqrt_rn_f32_slowpath:
[----:B------:R-:W-:-:S13]  /*0610*/  LOP3.LUT P0, RZ, R0, 0x7fffffff, RZ, 0xc0, !PT ;  /* 0x7fffffff00ff7812 */ /* 0x000fda000780c0ff */
[----:B------:R-:W-:Y:S01]  /*0620*/  @!P0 IMAD.MOV.U32 R3, RZ, RZ, R0 ;  /* 0x000000ffff038224 */ /* 0x000fe200078e0000 */
[----:B------:R-:W-:Y:S06]  /*0630*/  @!P0 BRA `(.L_x_7) ;  /* 0x0000000000448947 */ /* 0x000fec0003800000 */
[----:B------:R-:W-:-:S13]  /*0640*/  FSETP.GEU.FTZ.AND P0, PT, R0, RZ, PT ;  /* 0x000000ff0000720b */ /* 0x000fda0003f1e000 */
[----:B------:R-:W-:Y:S01]  /*0650*/  @!P0 MOV R3, 0x7fffffff ;  /* 0x7fffffff00038802 */ /* 0x000fe20000000f00 */
[----:B------:R-:W-:Y:S06]  /*0660*/  @!P0 BRA `(.L_x_7) ;  /* 0x0000000000388947 */ /* 0x000fec0003800000 */
[----:B------:R-:W-:-:S13]  /*0670*/  FSETP.GTU.FTZ.AND P0, PT, |R0|, +INF , PT ;  /* 0x7f8000000000780b */ /* 0x000fda0003f1c200 */
[----:B------:R-:W-:Y:S01]  /*0680*/  @P0 FADD.FTZ R3, R0, 1 ;  /* 0x3f80000000030421 */ /* 0x000fe20000010000 */
[----:B------:R-:W-:Y:S06]  /*0690*/  @P0 BRA `(.L_x_7) ;  /* 0x00000000002c0947 */ /* 0x000fec0003800000 */
[----:B------:R-:W-:-:S13]  /*06a0*/  FSETP.NEU.FTZ.AND P0, PT, |R0|, +INF , PT ;  /* 0x7f8000000000780b */ /* 0x000fda0003f1d200 */
[----:B------:R-:W-:Y:S01]  /*06b0*/  @!P0 IMAD.MOV.U32 R3, RZ, RZ, R0 ;  /* 0x000000ffff038224 */ /* 0x000fe200078e0000 */
[----:B------:R-:W-:Y:S06]  /*06c0*/  @!P0 BRA `(.L_x_7) ;  /* 0x0000000000208947 */ /* 0x000fec0003800000 */
[----:B------:R-:W-:-:S04]  /*06d0*/  FFMA R0, R0, 1.84467440737095516160e+19, RZ ;  /* 0x5f80000000007823 */ /* 0x000fc800000000ff */
[----:B------:R-:W0:Y:S02]  /*06e0*/  MUFU.RSQ R3, R0 ;  /* 0x0000000000037308 */ /* 0x000e240000001400 */
[----:B0-----:R-:W-:Y:S01]  /*06f0*/  FMUL.FTZ R5, R0, R3 ;  /* 0x0000000300057220 */ /* 0x001fe20000410000 */
[----:B------:R-:W-:-:S03]  /*0700*/  FMUL.FTZ R3, R3, 0.5 ;  /* 0x3f00000003037820 */ /* 0x000fc60000410000 */
[----:B------:R-:W-:-:S04]  /*0710*/  FADD.FTZ R4, -R5, -RZ ;  /* 0x800000ff05047221 */ /* 0x000fc80000010100 */
[----:B------:R-:W-:-:S04]  /*0720*/  FFMA R4, R5, R4, R0 ;  /* 0x0000000405047223 */ /* 0x000fc80000000000 */
[----:B------:R-:W-:-:S04]  /*0730*/  FFMA R3, R4, R3, R5 ;  /* 0x0000000304037223 */ /* 0x000fc80000000005 */
[----:B------:R-:W-:-:S07]  /*0740*/  FMUL.FTZ R3, R3, 2.3283064365386962891e-10 ;  /* 0x2f80000003037820 */ /* 0x000fce0000410000 */
.L_x_7:
[----:B------:R-:W-:Y:S01]  /*0750*/  HFMA2 R5, -RZ, RZ, 0, 0 ;  /* 0x00000000ff057431 */ /* 0x000fe200000001ff */
[----:B------:R-:W-:-:S04]  /*0760*/  MOV R4, R6 ;  /* 0x0000000600047202 */ /* 0x000fc80000000f00 */
[----:B------:R-:W-:Y:S05]  /*0770*/  RET.REL.NODEC R4 `(_Z9layerNormPfPKfffffi) ;  /* 0xfffffff804207950 */ /* 0x000fea0003c3ffff */
.L_x_8:
[----:B------:R-:W-:-:S00]  /*0780*/  BRA `(.L_x_8) ;  /* 0xfffffffc00fc7947 */ /* 0x000fc0000383ffff */
[----:B------:R-:W-:-:S00]  /*0790*/  NOP ;  /* 0x0000000000007918 */ /* 0x000fc00000000000 */
        /* <DEDUP_REMOVED lines=14> */
.L_x_10:


//--------------------- .nv.shared.reserved.0     --------------------------
	.section	.nv.shared.reserved.0,"aw",@nobits
	.weak		__nv_reservedSMEM_offset_0_alias
	.size		__nv_reservedSMEM_offset_0_alias, 0, 64
	.other		__nv_reservedSMEM_offset_0_alias,@"STO_CUDA_RESERVED_SHARED STV_DEFAULT"
__nv_reservedSMEM_offset_0_alias:
	.zero		0
	.zero		64


//--------------------- .nv.constant0._Z9layerNormPfPKfffffi --------------------------
	.section	.nv.constant0._Z9layerNormPfPKfffffi,"a",@progbits
	.sectionflags	@""
	.align	4
.nv.constant0._Z9layerNormPfPKfffffi:
	.zero		932


//--------------------- SYMBOLS --------------------------

	.type		.nv.reservedSmem.offset0,@object
	.size		.nv.reservedSmem.offset0,0x4
